	.headerflags	@"EF_CUDA_TEXMODE_UNIFIED EF_CUDA_64BIT_ADDRESS EF_CUDA_ACCELERATORS EF_CUDA_SM90 EF_CUDA_VIRTUAL_SM(EF_CUDA_SM90)"
	.elftype	@"ET_EXEC"


//--------------------- .nv.info                  --------------------------
	.section	.nv.info,"",@"SHT_CUDA_INFO"
	.align	4


	//----- nvinfo : EIATTR_REGCOUNT
	.align		4
        /*0000*/ 	.byte	0x04, 0x2f
        /*0002*/ 	.short	(.L_3 - .L_2)
	.align		4
.L_2:
        /*0004*/ 	.word	index@(triton_poi_fused__native_batch_norm_legit_no_training_relu_31)
        /*0008*/ 	.word	0x00000020


	//----- nvinfo : EIATTR_MIN_STACK_SIZE
	.align		4
.L_3:
        /*000c*/ 	.byte	0x04, 0x12
        /*000e*/ 	.short	(.L_5 - .L_4)
	.align		4
.L_4:
        /*0010*/ 	.word	index@(triton_poi_fused__native_batch_norm_legit_no_training_relu_31)
        /*0014*/ 	.word	0x00000000


	//----- nvinfo : EIATTR_FRAME_SIZE
	.align		4
.L_5:
        /*0018*/ 	.byte	0x04, 0x11
        /*001a*/ 	.short	(.L_7 - .L_6)
	.align		4
.L_6:
        /*001c*/ 	.word	index@(triton_poi_fused__native_batch_norm_legit_no_training_relu_31)
        /*0020*/ 	.word	0x00000000


	//----- nvinfo : EIATTR_MIN_STACK_SIZE
	.align		4
.L_7:
        /*0024*/ 	.byte	0x04, 0x12
        /*0026*/ 	.short	(.L_9 - .L_8)
	.align		4
.L_8:
        /*0028*/ 	.word	index@(triton_poi_fused__native_batch_norm_legit_no_training_relu_31)
        /*002c*/ 	.word	0x00000000
.L_9:


//--------------------- .nv.info.triton_poi_fused__native_batch_norm_legit_no_training_relu_31 --------------------------
	.section	.nv.info.triton_poi_fused__native_batch_norm_legit_no_training_relu_31,"",@"SHT_CUDA_INFO"
	.sectionflags	@""
	.align	4


	//----- nvinfo : EIATTR_CUDA_API_VERSION
	.align		4
        /*0000*/ 	.byte	0x04, 0x37
        /*0002*/ 	.short	(.L_11 - .L_10)
.L_10:
        /*0004*/ 	.word	0x0000007c


	//----- nvinfo : EIATTR_KPARAM_INFO
	.align		4
.L_11:
        /*0008*/ 	.byte	0x04, 0x17
        /*000a*/ 	.short	(.L_13 - .L_12)
.L_12:
        /*000c*/ 	.word	0x00000000
        /*0010*/ 	.short	0x0007
        /*0012*/ 	.short	0x0034
        /*0014*/ 	.byte	0x00, 0xf0, 0x11, 0x00


	//----- nvinfo : EIATTR_KPARAM_INFO
	.align		4
.L_13:
        /*0018*/ 	.byte	0x04, 0x17
        /*001a*/ 	.short	(.L_15 - .L_14)
.L_14:
        /*001c*/ 	.word	0x00000000
        /*0020*/ 	.short	0x0006
        /*0022*/ 	.short	0x0030
        /*0024*/ 	.byte	0x00, 0xf0, 0x11, 0x00


	//----- nvinfo : EIATTR_KPARAM_INFO
	.align		4
.L_15:
        /*0028*/ 	.byte	0x04, 0x17
        /*002a*/ 	.short	(.L_17 - .L_16)
.L_16:
        /*002c*/ 	.word	0x00000000
        /*0030*/ 	.short	0x0005
        /*0032*/ 	.short	0x0028
        /*0034*/ 	.byte	0x00, 0xf4, 0x21, 0x00


	//----- nvinfo : EIATTR_KPARAM_INFO
	.align		4
.L_17:
        /*0038*/ 	.byte	0x04, 0x17
        /*003a*/ 	.short	(.L_19 - .L_18)
.L_18:
        /*003c*/ 	.word	0x00000000
        /*0040*/ 	.short	0x0004
        /*0042*/ 	.short	0x0020
        /*0044*/ 	.byte	0x00, 0xf4, 0x21, 0x00


	//----- nvinfo : EIATTR_KPARAM_INFO
	.align		4
.L_19:
        /*0048*/ 	.byte	0x04, 0x17
        /*004a*/ 	.short	(.L_21 - .L_20)
.L_20:
        /*004c*/ 	.word	0x00000000
        /*0050*/ 	.short	0x0003
        /*0052*/ 	.short	0x0018
        /*0054*/ 	.byte	0x00, 0xf4, 0x21, 0x00


	//----- nvinfo : EIATTR_KPARAM_INFO
	.align		4
.L_21:
        /*0058*/ 	.byte	0x04, 0x17
        /*005a*/ 	.short	(.L_23 - .L_22)
.L_22:
        /*005c*/ 	.word	0x00000000
        /*0060*/ 	.short	0x0002
        /*0062*/ 	.short	0x0010
        /*0064*/ 	.byte	0x00, 0xf4, 0x21, 0x00


	//----- nvinfo : EIATTR_KPARAM_INFO
	.align		4
.L_23:
        /*0068*/ 	.byte	0x04, 0x17
        /*006a*/ 	.short	(.L_25 - .L_24)
.L_24:
        /*006c*/ 	.word	0x00000000
        /*0070*/ 	.short	0x0001
        /*0072*/ 	.short	0x0008
        /*0074*/ 	.byte	0x00, 0xf4, 0x21, 0x00


	//----- nvinfo : EIATTR_KPARAM_INFO
	.align		4
.L_25:
        /*0078*/ 	.byte	0x04, 0x17
        /*007a*/ 	.short	(.L_27 - .L_26)
.L_26:
        /*007c*/ 	.word	0x00000000
        /*0080*/ 	.short	0x0000
        /*0082*/ 	.short	0x0000
        /*0084*/ 	.byte	0x00, 0xf4, 0x21, 0x00


	//----- nvinfo : EIATTR_SPARSE_MMA_MASK
	.align		4
.L_27:
        /*0088*/ 	.byte	0x03, 0x50
        /*008a*/ 	.short	0x0000


	//----- nvinfo : EIATTR_MAXREG_COUNT
	.align		4
        /*008c*/ 	.byte	0x03, 0x1b
        /*008e*/ 	.short	0x00ff


	//----- nvinfo : EIATTR_EXIT_INSTR_OFFSETS
	.align		4
        /*0090*/ 	.byte	0x04, 0x1c
        /*0092*/ 	.short	(.L_29 - .L_28)


	//   ....[0]....
.L_28:
        /*0094*/ 	.word	0x00001230


	//   ....[1]....
        /*0098*/ 	.word	0x000012e0


	//----- nvinfo : EIATTR_REQNTID
	.align		4
.L_29:
        /*009c*/ 	.byte	0x04, 0x10
        /*009e*/ 	.short	(.L_31 - .L_30)
.L_30:
        /*00a0*/ 	.word	0x00000100
        /*00a4*/ 	.word	0x00000001
        /*00a8*/ 	.word	0x00000001


	//----- nvinfo : EIATTR_CBANK_PARAM_SIZE
	.align		4
.L_31:
        /*00ac*/ 	.byte	0x03, 0x19
        /*00ae*/ 	.short	0x0038


	//----- nvinfo : EIATTR_PARAM_CBANK
	.align		4
        /*00b0*/ 	.byte	0x04, 0x0a
        /*00b2*/ 	.short	(.L_33 - .L_32)
	.align		4
.L_32:
        /*00b4*/ 	.word	index@(.nv.constant0.triton_poi_fused__native_batch_norm_legit_no_training_relu_31)
        /*00b8*/ 	.short	0x0210
        /*00ba*/ 	.short	0x0038


	//----- nvinfo : EIATTR_SW_WAR
	.align		4
.L_33:
        /*00bc*/ 	.byte	0x04, 0x36
        /*00be*/ 	.short	(.L_35 - .L_34)
.L_34:
        /*00c0*/ 	.word	0x00000008
.L_35:


//--------------------- .nv.callgraph             --------------------------
	.section	.nv.callgraph,"",@"SHT_CUDA_CALLGRAPH"
	.align	4
	.sectionentsize	8
	.align		4
        /*0000*/ 	.word	0x00000000
	.align		4
        /*0004*/ 	.word	0xffffffff
	.align		4
        /*0008*/ 	.word	0x00000000
	.align		4
        /*000c*/ 	.word	0xfffffffe
	.align		4
        /*0010*/ 	.word	0x00000000
	.align		4
        /*0014*/ 	.word	0xfffffffd
	.align		4
        /*0018*/ 	.word	0x00000000
	.align		4
        /*001c*/ 	.word	0xfffffffc


//--------------------- .nv.constant4             --------------------------
	.section	.nv.constant4,"a",@progbits
	.align	8
	.align		8
.nv.constant4:
        /*0000*/ 	.dword	_$_str
	.align		8
        /*0008*/ 	.dword	_$_str_$_2


//--------------------- .text.triton_poi_fused__native_batch_norm_legit_no_training_relu_31 --------------------------
	.section	.text.triton_poi_fused__native_batch_norm_legit_no_training_relu_31,"ax",@progbits
	.sectionflags	@"SHF_BARRIERS=1"
	.align	128
        .global         triton_poi_fused__native_batch_norm_legit_no_training_relu_31
        .type           triton_poi_fused__native_batch_norm_legit_no_training_relu_31,@function
        .size           triton_poi_fused__native_batch_norm_legit_no_training_relu_31,(.L_x_1 - triton_poi_fused__native_batch_norm_legit_no_training_relu_31)
        .other          triton_poi_fused__native_batch_norm_legit_no_training_relu_31,@"STO_CUDA_ENTRY STV_DEFAULT"
triton_poi_fused__native_batch_norm_legit_no_training_relu_31:
.text.triton_poi_fused__native_batch_norm_legit_no_training_relu_31:
[----:B------:R-:W0:Y:S01]  /*0000*/  LDC R1, c[0x0][0x28] ;  /* 0x00000a00ff017b82 */ /* 0x000e220000000800 */
[----:B------:R-:W1:Y:S07]  /*0010*/  S2R R3, SR_TID.X ;  /* 0x0000000000037919 */ /* 0x000e6e0000002100 */
[----:B------:R-:W2:Y:S01]  /*0020*/  LDC.64 R16, c[0x0][0x210] ;  /* 0x00008400ff107b82 */ /* 0x000ea20000000a00 */
[----:B------:R-:W-:Y:S01]  /*0030*/  ULDC.64 UR6, c[0x0][0x208] ;  /* 0x0000820000067ab9 */ /* 0x000fe20000000a00 */
[----:B------:R-:W-:Y:S01]  /*0040*/  CS2R R8, SRZ ;  /* 0x0000000000087805 */ /* 0x000fe2000001ff00 */
[----:B------:R-:W3:Y:S01]  /*0050*/  S2R R2, SR_CTAID.Y ;  /* 0x0000000000027919 */ /* 0x000ee20000002600 */
[----:B------:R-:W4:Y:S01]  /*0060*/  S2R R21, SR_CTAID.X ;  /* 0x0000000000157919 */ /* 0x000f220000002500 */
[----:B-1----:R-:W-:Y:S01]  /*0070*/  IMAD.SHL.U32 R0, R3, 0x4, RZ ;  /* 0x0000000403007824 */ /* 0x002fe200078e00ff */
[----:B------:R-:W-:-:S04]  /*0080*/  SHF.R.U32.HI R7, RZ, 0x6, R3 ;  /* 0x00000006ff077819 */ /* 0x000fc80000011603 */
[----:B------:R-:W-:Y:S01]  /*0090*/  LOP3.LUT R5, R0, 0xfc, RZ, 0xc0, !PT ;  /* 0x000000fc00057812 */ /* 0x000fe200078ec0ff */
[----:B----4-:R-:W-:-:S03]  /*00a0*/  IMAD.SHL.U32 R21, R21, 0x10, RZ ;  /* 0x0000001015157824 */ /* 0x010fc600078e00ff */
[----:B---3--:R-:W-:-:S04]  /*00b0*/  PRMT R5, R5, 0x6540, R2 ;  /* 0x0000654005057816 */ /* 0x008fc80000000002 */
[----:B------:R-:W-:Y:S02]  /*00c0*/  SHF.R.S32.HI R4, RZ, 0x1f, R5 ;  /* 0x0000001fff047819 */ /* 0x000fe40000011405 */
[----:B------:R-:W-:Y:S02]  /*00d0*/  ISETP.GE.AND P0, PT, R5, 0x100, PT ;  /* 0x000001000500780c */ /* 0x000fe40003f06270 */
[----:B------:R-:W-:-:S04]  /*00e0*/  LEA.HI R4, R4, R5, RZ, 0x6 ;  /* 0x0000000504047211 */ /* 0x000fc800078f30ff */
[C---:B------:R-:W-:Y:S01]  /*00f0*/  LOP3.LUT R18, R4.reuse, 0xffffffc0, RZ, 0xc0, !PT ;  /* 0xffffffc004127812 */ /* 0x040fe200078ec0ff */
[----:B------:R-:W-:Y:S01]  /*0100*/  IMAD.SHL.U32 R6, R4, 0x10, RZ ;  /* 0x0000001004067824 */ /* 0x000fe200078e00ff */
[----:B------:R-:W-:-:S04]  /*0110*/  SGXT.U32 R4, R7, 0x2 ;  /* 0x000000020704781a */ /* 0x000fc80000000000 */
[----:B------:R-:W-:Y:S02]  /*0120*/  LOP3.LUT R6, R6, 0xfffffc00, RZ, 0xc0, !PT ;  /* 0xfffffc0006067812 */ /* 0x000fe400078ec0ff */
[----:B------:R-:W-:Y:S02]  /*0130*/  LOP3.LUT R13, R21, R4, RZ, 0xfc, !PT ;  /* 0x00000004150d7212 */ /* 0x000fe400078efcff */
[----:B------:R-:W-:Y:S02]  /*0140*/  IADD3 R18, R6, R5, -R18 ;  /* 0x0000000506127210 */ /* 0x000fe40007ffe812 */
[----:B------:R-:W-:Y:S02]  /*0150*/  CS2R R4, SRZ ;  /* 0x0000000000047805 */ /* 0x000fe4000001ff00 */
[----:B------:R-:W-:Y:S02]  /*0160*/  ISETP.LT.AND P1, PT, R13, 0x10, !P0 ;  /* 0x000000100d00780c */ /* 0x000fe40004721270 */
[----:B------:R-:W-:-:S02]  /*0170*/  CS2R R6, SRZ ;  /* 0x0000000000067805 */ /* 0x000fc4000001ff00 */
[C---:B------:R-:W-:Y:S01]  /*0180*/  LOP3.LUT R11, R13.reuse, 0x4, RZ, 0xfc, !PT ;  /* 0x000000040d0b7812 */ /* 0x040fe200078efcff */
[C---:B------:R-:W-:Y:S01]  /*0190*/  IMAD R23, R13.reuse, 0x40, R18 ;  /* 0x000000400d177824 */ /* 0x040fe200078e0212 */
[----:B------:R-:W-:Y:S02]  /*01a0*/  LOP3.LUT R15, R13, 0x8, RZ, 0xfc, !PT ;  /* 0x000000080d0f7812 */ /* 0x000fe400078efcff */
[----:B------:R-:W-:Y:S01]  /*01b0*/  ISETP.LT.AND P2, PT, R11, 0x10, !P0 ;  /* 0x000000100b00780c */ /* 0x000fe20004741270 */
[----:B--2---:R-:W-:-:S04]  /*01c0*/  IMAD.WIDE R22, R23, 0x4, R16 ;  /* 0x0000000417167825 */ /* 0x004fc800078e0210 */
[----:B------:R-:W-:Y:S01]  /*01d0*/  IMAD R27, R11, 0x40, R18 ;  /* 0x000000400b1b7824 */ /* 0x000fe200078e0212 */
[----:B------:R-:W-:Y:S01]  /*01e0*/  CS2R R10, SRZ ;  /* 0x00000000000a7805 */ /* 0x000fe2000001ff00 */
[----:B------:R1:W2:Y:S02]  /*01f0*/  @P1 LDG.E.EL.128 R4, desc[UR6][R22.64] ;  /* 0x0000000616041981 */ /* 0x0002a4000c2e1d00 */
[----:B------:R-:W-:-:S05]  /*0200*/  IMAD.WIDE R26, R27, 0x4, R16 ;  /* 0x000000041b1a7825 */ /* 0x000fca00078e0210 */
[----:B------:R-:W3:Y:S01]  /*0210*/  @P2 LDG.E.EL.128 R8, desc[UR6][R26.64] ;  /* 0x000000061a082981 */ /* 0x000ee2000c2e1d00 */
[C---:B------:R-:W-:Y:S01]  /*0220*/  ISETP.LT.AND P1, PT, R15.reuse, 0x10, !P0 ;  /* 0x000000100f00780c */ /* 0x040fe20004721270 */
[----:B------:R-:W-:Y:S01]  /*0230*/  IMAD R25, R15, 0x40, R18 ;  /* 0x000000400f197824 */ /* 0x000fe200078e0212 */
[----:B------:R-:W-:Y:S02]  /*0240*/  LOP3.LUT R19, R13, 0xc, RZ, 0xfc, !PT ;  /* 0x0000000c0d137812 */ /* 0x000fe400078efcff */
[----:B------:R-:W-:Y:S02]  /*0250*/  CS2R R12, SRZ ;  /* 0x00000000000c7805 */ /* 0x000fe4000001ff00 */
[----:B------:R-:W-:Y:S01]  /*0260*/  CS2R R14, SRZ ;  /* 0x00000000000e7805 */ /* 0x000fe2000001ff00 */
[----:B------:R-:W-:-:S06]  /*0270*/  IMAD.WIDE R24, R25, 0x4, R16 ;  /* 0x0000000419187825 */ /* 0x000fcc00078e0210 */
[----:B------:R4:W5:Y:S01]  /*0280*/  @P1 LDG.E.EL.128 R12, desc[UR6][R24.64] ;  /* 0x00000006180c1981 */ /* 0x000962000c2e1d00 */
[C---:B------:R-:W-:Y:S01]  /*0290*/  ISETP.LT.AND P0, PT, R19.reuse, 0x10, !P0 ;  /* 0x000000101300780c */ /* 0x040fe20004701270 */
[----:B------:R-:W-:Y:S01]  /*02a0*/  IMAD R29, R19, 0x40, R18 ;  /* 0x00000040131d7824 */ /* 0x000fe200078e0212 */
[----:B------:R-:W-:-:S03]  /*02b0*/  CS2R R18, SRZ ;  /* 0x0000000000127805 */ /* 0x000fc6000001ff00 */
[----:B------:R-:W-:Y:S01]  /*02c0*/  IMAD.WIDE R28, R29, 0x4, R16 ;  /* 0x000000041d1c7825 */ /* 0x000fe200078e0210 */
[----:B------:R-:W-:Y:S01]  /*02d0*/  CS2R R16, SRZ ;  /* 0x0000000000107805 */ /* 0x000fe2000001ff00 */
[----:B------:R-:W4:Y:S06]  /*02e0*/  S2UR UR5, SR_CgaCtaId ;  /* 0x00000000000579c3 */ /* 0x000f2c0000008800 */
[----:B------:R2:W5:Y:S01]  /*02f0*/  @P0 LDG.E.EL.128 R16, desc[UR6][R28.64] ;  /* 0x000000061c100981 */ /* 0x000562000c2e1d00 */
[----:B------:R-:W-:Y:S01]  /*0300*/  SHF.R.U32.HI R20, RZ, 0x2, R3 ;  /* 0x00000002ff147819 */ /* 0x000fe20000011603 */
[----:B------:R-:W-:Y:S01]  /*0310*/  UMOV UR4, 0x400 ;  /* 0x0000040000047882 */ /* 0x000fe20000000000 */
[----:B-1----:R-:W-:Y:S01]  /*0320*/  LOP3.LUT R22, R0, 0x3fc, RZ, 0xc0, !PT ;  /* 0x000003fc00167812 */ /* 0x002fe200078ec0ff */
[----:B----4-:R-:W1:Y:S01]  /*0330*/  LDC.64 R24, c[0x0][0x220] ;  /* 0x00008800ff187b82 */ /* 0x010e620000000a00 */
[----:B------:R-:W-:Y:S01]  /*0340*/  LOP3.LUT R20, R20, 0x30, RZ, 0xc0, !PT ;  /* 0x0000003014147812 */ /* 0x000fe200078ec0ff */
[----:B0-----:R-:W-:-:S06]  /*0350*/  UPRMT UR4, UR5, 0x654, UR4 ;  /* 0x0000065405047896 */ /* 0x001fcc0008000004 */
[----:B------:R-:W-:-:S04]  /*0360*/  VIADD R23, R20, UR4 ;  /* 0x0000000414177c36 */ /* 0x000fc80008000000 */
[----:B------:R-:W-:Y:S01]  /*0370*/  IMAD R22, R22, 0x4, R23 ;  /* 0x0000000416167824 */ /* 0x000fe200078e0217 */
[----:B------:R-:W-:-:S04]  /*0380*/  LOP3.LUT R20, R3, 0xff, RZ, 0xc0, !PT ;  /* 0x000000ff03147812 */ /* 0x000fc800078ec0ff */
[----:B------:R-:W-:Y:S01]  /*0390*/  LEA R20, R20, UR4, 0x2 ;  /* 0x0000000414147c11 */ /* 0x000fe2000f8e10ff */
[----:B--2---:R0:W-:Y:S01]  /*03a0*/  STS.128 [R22], R4 ;  /* 0x0000000416007388 */ /* 0x0041e20000000c00 */
[----:B------:R-:W-:Y:S06]  /*03b0*/  BAR.SYNC.DEFER_BLOCKING 0x0 ;  /* 0x0000000000007b1d */ /* 0x000fec0000010000 */
[----:B------:R-:W-:Y:S04]  /*03c0*/  LDS R27, [R20] ;  /* 0x00000000141b7984 */ /* 0x000fe80000000800 */
[----:B------:R-:W2:Y:S04]  /*03d0*/  LDS R23, [R20+0x410] ;  /* 0x0004100014177984 */ /* 0x000ea80000000800 */
[----:B------:R-:W4:Y:S04]  /*03e0*/  LDS R28, [R20+0x820] ;  /* 0x00082000141c7984 */ /* 0x000f280000000800 */
[----:B------:R-:W1:Y:S01]  /*03f0*/  LDS R26, [R20+0xc30] ;  /* 0x000c3000141a7984 */ /* 0x000e620000000800 */
[----:B------:R-:W-:Y:S06]  /*0400*/  BAR.SYNC.DEFER_BLOCKING 0x0 ;  /* 0x0000000000007b1d */ /* 0x000fec0000010000 */
[----:B---3--:R3:W-:Y:S02]  /*0410*/  STS.128 [R22], R8 ;  /* 0x0000000816007388 */ /* 0x0087e40000000c00 */
[----:B------:R-:W-:Y:S01]  /*0420*/  BAR.SYNC.DEFER_BLOCKING 0x0 ;  /* 0x0000000000007b1d */ /* 0x000fe20000010000 */
[----:B0-----:R-:W-:-:S02]  /*0430*/  SHF.R.S32.HI R7, RZ, 0x17, R2 ;  /* 0x00000017ff077819 */ /* 0x001fc40000011402 */
[----:B------:R-:W-:-:S05]  /*0440*/  PRMT R6, R3, 0x6540, R2 ;  /* 0x0000654003067816 */ /* 0x000fca0000000002 */
[----:B---3--:R-:W0:Y:S01]  /*0450*/  LDC.64 R8, c[0x0][0x230] ;  /* 0x00008c00ff087b82 */ /* 0x008e220000000a00 */
[----:B------:R-:W3:Y:S04]  /*0460*/  LDS R29, [R20] ;  /* 0x00000000141d7984 */ /* 0x000ee80000000800 */
[----:B------:R-:W-:Y:S04]  /*0470*/  LDS R5, [R20+0x410] ;  /* 0x0004100014057984 */ /* 0x000fe80000000800 */
[----:B------:R-:W0:Y:S04]  /*0480*/  LDS R10, [R20+0x820] ;  /* 0x00082000140a7984 */ /* 0x000e280000000800 */
[----:B------:R-:W0:Y:S01]  /*0490*/  LDS R4, [R20+0xc30] ;  /* 0x000c300014047984 */ /* 0x000e220000000800 */
[----:B------:R-:W-:Y:S06]  /*04a0*/  BAR.SYNC.DEFER_BLOCKING 0x0 ;  /* 0x0000000000007b1d */ /* 0x000fec0000010000 */
[----:B-----5:R5:W-:Y:S02]  /*04b0*/  STS.128 [R22], R12 ;  /* 0x0000000c16007388 */ /* 0x020be40000000c00 */
[----:B------:R-:W-:Y:S06]  /*04c0*/  BAR.SYNC.DEFER_BLOCKING 0x0 ;  /* 0x0000000000007b1d */ /* 0x000fec0000010000 */
[----:B------:R-:W0:Y:S04]  /*04d0*/  LDS R14, [R20] ;  /* 0x00000000140e7984 */ /* 0x000e280000000800 */
[----:B------:R-:W0:Y:S04]  /*04e0*/  LDS R13, [R20+0x410] ;  /* 0x00041000140d7984 */ /* 0x000e280000000800 */
[----:B------:R-:W0:Y:S04]  /*04f0*/  LDS R12, [R20+0x820] ;  /* 0x00082000140c7984 */ /* 0x000e280000000800 */
[----:B------:R-:W0:Y:S01]  /*0500*/  LDS R11, [R20+0xc30] ;  /* 0x000c3000140b7984 */ /* 0x000e220000000800 */
[----:B------:R-:W-:Y:S01]  /*0510*/  BAR.SYNC.DEFER_BLOCKING 0x0 ;  /* 0x0000000000007b1d */ /* 0x000fe20000010000 */
[----:B-----5:R-:W-:-:S04]  /*0520*/  SGXT R15, R7, 0x1 ;  /* 0x00000001070f781a */ /* 0x020fc80000000200 */
[----:B------:R-:W-:Y:S02]  /*0530*/  LEA.HI R7, R15, R6, RZ, 0x6 ;  /* 0x000000060f077211 */ /* 0x000fe400078f30ff */
[C---:B------:R-:W-:Y:S02]  /*0540*/  ISETP.GE.AND P0, PT, R6.reuse, 0x100, PT ;  /* 0x000001000600780c */ /* 0x040fe40003f06270 */
[----:B------:R-:W-:Y:S01]  /*0550*/  LOP3.LUT R7, R7, 0xffffffc0, RZ, 0xc0, !PT ;  /* 0xffffffc007077812 */ /* 0x000fe200078ec0ff */
[----:B------:R5:W-:Y:S01]  /*0560*/  STS.128 [R22], R16 ;  /* 0x0000001016007388 */ /* 0x000be20000000c00 */
[----:B------:R-:W-:Y:S03]  /*0570*/  BAR.SYNC.DEFER_BLOCKING 0x0 ;  /* 0x0000000000007b1d */ /* 0x000fe60000010000 */
[----:B-----5:R-:W-:Y:S02]  /*0580*/  IMAD.IADD R17, R6, 0x1, -R7 ;  /* 0x0000000106117824 */ /* 0x020fe400078e0a07 */
[----:B------:R-:W-:-:S03]  /*0590*/  IMAD.MOV.U32 R16, RZ, RZ, RZ ;  /* 0x000000ffff107224 */ /* 0x000fc600078e00ff */
[----:B------:R-:W5:Y:S01]  /*05a0*/  LDC.64 R6, c[0x0][0x218] ;  /* 0x00008600ff067b82 */ /* 0x000f620000000a00 */
[----:B-1----:R-:W-:-:S05]  /*05b0*/  IMAD.WIDE R24, R17, 0x4, R24 ;  /* 0x0000000411187825 */ /* 0x002fca00078e0218 */
[----:B------:R5:W2:Y:S01]  /*05c0*/  @!P0 LDG.E.EL R16, desc[UR6][R24.64] ;  /* 0x0000000618108981 */ /* 0x000aa2000c2e1900 */
[----:B------:R-:W-:Y:S02]  /*05d0*/  IMAD.MOV.U32 R18, RZ, RZ, RZ ;  /* 0x000000ffff127224 */ /* 0x000fe400078e00ff */
[----:B------:R-:W-:Y:S01]  /*05e0*/  IMAD.MOV.U32 R22, RZ, RZ, RZ ;  /* 0x000000ffff167224 */ /* 0x000fe200078e00ff */
[----:B------:R-:W-:Y:S01]  /*05f0*/  LDS R19, [R20+0x820] ;  /* 0x0008200014137984 */ /* 0x000fe20000000800 */
[C---:B-----5:R-:W-:Y:S02]  /*0600*/  IMAD.WIDE R24, R17.reuse, 0x4, R6 ;  /* 0x0000000411187825 */ /* 0x060fe400078e0206 */
[----:B------:R-:W1:Y:S02]  /*0610*/  LDC.64 R6, c[0x0][0x228] ;  /* 0x00008a00ff067b82 */ /* 0x000e640000000a00 */
[C---:B0-----:R-:W-:Y:S01]  /*0620*/  IMAD.WIDE R8, R17.reuse, 0x4, R8 ;  /* 0x0000000411087825 */ /* 0x041fe200078e0208 */
[----:B------:R0:W5:Y:S04]  /*0630*/  @!P0 LDG.E.EL R18, desc[UR6][R24.64] ;  /* 0x0000000618128981 */ /* 0x000168000c2e1900 */
[----:B0-----:R-:W0:Y:S01]  /*0640*/  LDS R25, [R20] ;  /* 0x0000000014197984 */ /* 0x001e220000000800 */
[----:B-1----:R-:W-:-:S04]  /*0650*/  IMAD.WIDE R6, R17, 0x4, R6 ;  /* 0x0000000411067825 */ /* 0x002fc800078e0206 */
[----:B------:R-:W-:Y:S01]  /*0660*/  IMAD.MOV.U32 R17, RZ, RZ, RZ ;  /* 0x000000ffff117224 */ /* 0x000fe200078e00ff */
[----:B------:R1:W3:Y:S05]  /*0670*/  @!P0 LDG.E.EL R22, desc[UR6][R6.64] ;  /* 0x0000000606168981 */ /* 0x0002ea000c2e1900 */
[----:B------:R0:W3:Y:S01]  /*0680*/  @!P0 LDG.E.EL R17, desc[UR6][R8.64] ;  /* 0x0000000608118981 */ /* 0x0000e2000c2e1900 */
[----:B-1----:R-:W-:-:S03]  /*0690*/  SHF.R.U32.HI R7, RZ, 0x2, R3 ;  /* 0x00000002ff077819 */ /* 0x002fc60000011603 */
[----:B------:R-:W1:Y:S01]  /*06a0*/  LDS R3, [R20+0x410] ;  /* 0x0004100014037984 */ /* 0x000e620000000800 */
[----:B------:R-:W-:Y:S01]  /*06b0*/  SGXT.U32 R7, R7, 0x6 ;  /* 0x000000060707781a */ /* 0x000fe20000000000 */
[----:B------:R-:W4:Y:S03]  /*06c0*/  S2R R6, SR_TID.X ;  /* 0x0000000000067919 */ /* 0x000f260000002100 */
[----:B------:R-:W-:Y:S01]  /*06d0*/  PRMT R2, R7, 0x6540, R2 ;  /* 0x0000654007027816 */ /* 0x000fe20000000002 */
[----:B0-----:R-:W-:Y:S01]  /*06e0*/  IMAD.MOV.U32 R8, RZ, RZ, 0x3e800000 ;  /* 0x3e800000ff087424 */ /* 0x001fe200078e00ff */
[----:B------:R-:W0:Y:S01]  /*06f0*/  S2UR UR4, SR_CgaCtaId ;  /* 0x00000000000479c3 */ /* 0x000e220000008800 */
[----:B------:R-:W-:Y:S02]  /*0700*/  UMOV UR5, 0x400 ;  /* 0x0000040000057882 */ /* 0x000fe40000000000 */
[----:B0-----:R-:W-:Y:S01]  /*0710*/  UPRMT UR4, UR4, 0x654, UR5 ;  /* 0x0000065404047896 */ /* 0x001fe20008000005 */
[----:B----4-:R-:W-:-:S05]  /*0720*/  IMAD.SHL.U32 R9, R6, 0x10, RZ ;  /* 0x0000001006097824 */ /* 0x010fca00078e00ff */
[----:B------:R-:W-:Y:S02]  /*0730*/  LOP3.LUT R9, R9, 0xff0, RZ, 0xc0, !PT ;  /* 0x00000ff009097812 */ /* 0x000fe400078ec0ff */
[----:B------:R-:W-:Y:S01]  /*0740*/  LOP3.LUT R0, R21, 0xc, R0, 0xf8, !PT ;  /* 0x0000000c15007812 */ /* 0x000fe200078ef800 */
[----:B--2---:R-:W-:-:S04]  /*0750*/  FADD R16, R16, 9.9999997473787516356e-06 ;  /* 0x3727c5ac10107421 */ /* 0x004fc80000000000 */
[----:B------:R0:W2:Y:S02]  /*0760*/  MUFU.SQRT R24, R16 ;  /* 0x0000001000187308 */ /* 0x0000a40000002000 */
[----:B0-----:R5:W0:Y:S01]  /*0770*/  LDS R16, [R20+0xc30] ;  /* 0x000c300014107984 */ /* 0x001a220000000800 */
[C---:B--2---:R-:W-:Y:S02]  /*0780*/  FSETP.GT.AND P0, PT, R24.reuse, 8.50705917302346158658e+37, PT ;  /* 0x7e8000001800780b */ /* 0x044fe40003f04000 */
[----:B------:R-:W-:-:S11]  /*0790*/  FSETP.GEU.AND P1, PT, R24, 1.175494350822287508e-38, PT ;  /* 0x008000001800780b */ /* 0x000fd60003f2e000 */
[----:B------:R-:W-:-:S04]  /*07a0*/  @P0 FMUL R24, R24, 0.25 ;  /* 0x3e80000018180820 */ /* 0x000fc80000400000 */
[----:B------:R-:W-:-:S04]  /*07b0*/  @!P1 FMUL R24, R24, 16777216 ;  /* 0x4b80000018189820 */ /* 0x000fc80000400000 */
[----:B------:R3:W2:Y:S01]  /*07c0*/  MUFU.RCP R7, R24 ;  /* 0x0000001800077308 */ /* 0x0006a20000001000 */
[----:B------:R-:W-:Y:S01]  /*07d0*/  FSEL R8, R8, 1, P0 ;  /* 0x3f80000008087808 */ /* 0x000fe20000000000 */
[----:B-----5:R-:W-:-:S04]  /*07e0*/  FADD R20, R23, -R18 ;  /* 0x8000001217147221 */ /* 0x020fc80000000000 */
[----:B------:R-:W-:Y:S01]  /*07f0*/  @!P1 FMUL R8, R8, 16777216 ;  /* 0x4b80000008089820 */ /* 0x000fe20000400000 */
[--C-:B------:R-:W-:Y:S01]  /*0800*/  FADD R28, R28, -R18.reuse ;  /* 0x800000121c1c7221 */ /* 0x100fe20000000000 */
[--C-:B------:R-:W-:Y:S01]  /*0810*/  FADD R26, R26, -R18.reuse ;  /* 0x800000121a1a7221 */ /* 0x100fe20000000000 */
[----:B---3--:R-:W-:Y:S01]  /*0820*/  FADD R24, R29, -R18 ;  /* 0x800000121d187221 */ /* 0x008fe20000000000 */
[----:B--2---:R-:W-:-:S04]  /*0830*/  FMUL R7, R7, R8 ;  /* 0x0000000807077220 */ /* 0x004fc80000400000 */
[C---:B------:R-:W-:Y:S01]  /*0840*/  FMUL R28, R7.reuse, R28 ;  /* 0x0000001c071c7220 */ /* 0x040fe20000400000 */
[C---:B------:R-:W-:Y:S01]  /*0850*/  FMUL R20, R7.reuse, R20 ;  /* 0x0000001407147220 */ /* 0x040fe20000400000 */
[C---:B------:R-:W-:Y:S01]  /*0860*/  FMUL R24, R7.reuse, R24 ;  /* 0x0000001807187220 */ /* 0x040fe20000400000 */
[----:B------:R-:W-:Y:S01]  /*0870*/  FMUL R26, R7, R26 ;  /* 0x0000001a071a7220 */ /* 0x000fe20000400000 */
[-CC-:B------:R-:W-:Y:S01]  /*0880*/  FFMA R28, R28, R22.reuse, R17.reuse ;  /* 0x000000161c1c7223 */ /* 0x180fe20000000011 */
[-CC-:B------:R-:W-:Y:S01]  /*0890*/  FFMA R20, R20, R22.reuse, R17.reuse ;  /* 0x0000001614147223 */ /* 0x180fe20000000011 */
[--C-:B------:R-:W-:Y:S01]  /*08a0*/  FADD R10, R10, -R18.reuse ;  /* 0x800000120a0a7221 */ /* 0x100fe20000000000 */
[--C-:B------:R-:W-:Y:S01]  /*08b0*/  FADD R4, R4, -R18.reuse ;  /* 0x8000001204047221 */ /* 0x100fe20000000000 */
[-CC-:B------:R-:W-:Y:S01]  /*08c0*/  FFMA R26, R26, R22.reuse, R17.reuse ;  /* 0x000000161a1a7223 */ /* 0x180fe20000000011 */
[--C-:B------:R-:W-:Y:S01]  /*08d0*/  FFMA R24, R24, R22, R17.reuse ;  /* 0x0000001618187223 */ /* 0x100fe20000000011 */
[----:B------:R-:W-:Y:S01]  /*08e0*/  FSETP.GEU.AND P1, PT, R20, RZ, PT ;  /* 0x000000ff1400720b */ /* 0x000fe20003f2e000 */
[--C-:B------:R-:W-:Y:S01]  /*08f0*/  FADD R5, R5, -R18.reuse ;  /* 0x8000001205057221 */ /* 0x100fe20000000000 */
[----:B------:R-:W-:Y:S01]  /*0900*/  FSETP.GEU.AND P0, PT, R28, RZ, PT ;  /* 0x000000ff1c00720b */ /* 0x000fe20003f0e000 */
[C---:B------:R-:W-:Y:S01]  /*0910*/  FMUL R4, R7.reuse, R4 ;  /* 0x0000000407047220 */ /* 0x040fe20000400000 */
[----:B------:R-:W-:Y:S01]  /*0920*/  FMUL R10, R7, R10 ;  /* 0x0000000a070a7220 */ /* 0x000fe20000400000 */
[--C-:B------:R-:W-:Y:S01]  /*0930*/  FADD R14, R14, -R18.reuse ;  /* 0x800000120e0e7221 */ /* 0x100fe20000000000 */
[--C-:B------:R-:W-:Y:S01]  /*0940*/  FADD R13, R13, -R18.reuse ;  /* 0x800000120d0d7221 */ /* 0x100fe20000000000 */
[--C-:B------:R-:W-:Y:S01]  /*0950*/  FADD R8, R27, -R18.reuse ;  /* 0x800000121b087221 */ /* 0x100fe20000000000 */
[--C-:B------:R-:W-:Y:S01]  /*0960*/  FADD R12, R12, -R18.reuse ;  /* 0x800000120c0c7221 */ /* 0x100fe20000000000 */
[--C-:B------:R-:W-:Y:S01]  /*0970*/  FADD R11, R11, -R18.reuse ;  /* 0x800000120b0b7221 */ /* 0x100fe20000000000 */
[--C-:B------:R-:W-:Y:S01]  /*0980*/  FADD R25, R25, -R18.reuse ;  /* 0x8000001219197221 */ /* 0x100fe20000000000 */
[--C-:B-1----:R-:W-:Y:S01]  /*0990*/  FADD R3, R3, -R18.reuse ;  /* 0x8000001203037221 */ /* 0x102fe20000000000 */
[--C-:B------:R-:W-:Y:S01]  /*09a0*/  FADD R19, R19, -R18.reuse ;  /* 0x8000001213137221 */ /* 0x100fe20000000000 */
[----:B0-----:R-:W-:Y:S01]  /*09b0*/  FADD R16, R16, -R18 ;  /* 0x8000001210107221 */ /* 0x001fe20000000000 */
[----:B------:R-:W-:Y:S01]  /*09c0*/  FSEL R20, R20, RZ, P1 ;  /* 0x000000ff14147208 */ /* 0x000fe20000800000 */
[C---:B------:R-:W-:Y:S01]  /*09d0*/  FMUL R5, R7.reuse, R5 ;  /* 0x0000000507057220 */ /* 0x040fe20000400000 */
[----:B------:R-:W-:Y:S01]  /*09e0*/  FSEL R28, R28, RZ, P0 ;  /* 0x000000ff1c1c7208 */ /* 0x000fe20000000000 */
[-CC-:B------:R-:W-:Y:S01]  /*09f0*/  FFMA R10, R10, R22.reuse, R17.reuse ;  /* 0x000000160a0a7223 */ /* 0x180fe20000000011 */
[--C-:B------:R-:W-:Y:S01]  /*0a00*/  FFMA R4, R4, R22, R17.reuse ;  /* 0x0000001604047223 */ /* 0x100fe20000000011 */
[----:B------:R-:W-:Y:S01]  /*0a10*/  FSETP.GEU.AND P1, PT, R26, RZ, PT ;  /* 0x000000ff1a00720b */ /* 0x000fe20003f2e000 */
[C---:B------:R-:W-:Y:S01]  /*0a20*/  FMUL R13, R7.reuse, R13 ;  /* 0x0000000d070d7220 */ /* 0x040fe20000400000 */
[----:B------:R-:W-:Y:S01]  /*0a30*/  FSETP.GEU.AND P0, PT, R24, RZ, PT ;  /* 0x000000ff1800720b */ /* 0x000fe20003f0e000 */
[C---:B------:R-:W-:Y:S01]  /*0a40*/  FMUL R14, R7.reuse, R14 ;  /* 0x0000000e070e7220 */ /* 0x040fe20000400000 */
[C---:B------:R-:W-:Y:S01]  /*0a50*/  FMUL R18, R7.reuse, R11 ;  /* 0x0000000b07127220 */ /* 0x040fe20000400000 */
[C---:B------:R-:W-:Y:S01]  /*0a60*/  FMUL R12, R7.reuse, R12 ;  /* 0x0000000c070c7220 */ /* 0x040fe20000400000 */
[C---:B------:R-:W-:Y:S01]  /*0a70*/  FMUL R8, R7.reuse, R8 ;  /* 0x0000000807087220 */ /* 0x040fe20000400000 */
[C---:B------:R-:W-:Y:S01]  /*0a80*/  FMUL R25, R7.reuse, R25 ;  /* 0x0000001907197220 */ /* 0x040fe20000400000 */
[C---:B------:R-:W-:Y:S01]  /*0a90*/  FMUL R3, R7.reuse, R3 ;  /* 0x0000000307037220 */ /* 0x040fe20000400000 */
[C---:B------:R-:W-:Y:S01]  /*0aa0*/  FMUL R19, R7.reuse, R19 ;  /* 0x0000001307137220 */ /* 0x040fe20000400000 */
[----:B------:R-:W-:Y:S01]  /*0ab0*/  FMUL R16, R7, R16 ;  /* 0x0000001007107220 */ /* 0x000fe20000400000 */
[----:B------:R-:W-:Y:S01]  /*0ac0*/  LEA.HI R7, R9, UR4, RZ, 0x1e ;  /* 0x0000000409077c11 */ /* 0x000fe2000f8ff0ff */
[-CC-:B------:R-:W-:Y:S01]  /*0ad0*/  FFMA R5, R5, R22.reuse, R17.reuse ;  /* 0x0000001605057223 */ /* 0x180fe20000000011 */
[----:B------:R-:W-:Y:S01]  /*0ae0*/  FSEL R26, R26, RZ, P1 ;  /* 0x000000ff1a1a7208 */ /* 0x000fe20000800000 */
[-CC-:B------:R-:W-:Y:S01]  /*0af0*/  FFMA R14, R14, R22.reuse, R17.reuse ;  /* 0x000000160e0e7223 */ /* 0x180fe20000000011 */
[----:B------:R-:W-:Y:S01]  /*0b00*/  FSEL R24, R24, RZ, P0 ;  /* 0x000000ff18187208 */ /* 0x000fe20000000000 */
[----:B------:R-:W-:Y:S01]  /*0b10*/  FFMA R13, R13, R22, R17 ;  /* 0x000000160d0d7223 */ /* 0x000fe20000000011 */
[----:B------:R-:W-:-:S02]  /*0b20*/  FSETP.GEU.AND P1, PT, R10, RZ, PT ;  /* 0x000000ff0a00720b */ /* 0x000fc40003f2e000 */
[----:B------:R-:W-:Y:S01]  /*0b30*/  FSETP.GEU.AND P0, PT, R4, RZ, PT ;  /* 0x000000ff0400720b */ /* 0x000fe20003f0e000 */
[----:B------:R-:W-:Y:S01]  /*0b40*/  IMAD R9, R9, 0x4, R7 ;  /* 0x0000000409097824 */ /* 0x000fe200078e0207 */
[----:B------:R-:W-:Y:S01]  /*0b50*/  BAR.SYNC.DEFER_BLOCKING 0x0 ;  /* 0x0000000000007b1d */ /* 0x000fe20000010000 */
[----:B------:R-:W-:Y:S01]  /*0b60*/  FSETP.GEU.AND P2, PT, R5, RZ, PT ;  /* 0x000000ff0500720b */ /* 0x000fe20003f4e000 */
[-CC-:B------:R-:W-:Y:S01]  /*0b70*/  FFMA R18, R18, R22.reuse, R17.reuse ;  /* 0x0000001612127223 */ /* 0x180fe20000000011 */
[----:B------:R-:W-:Y:S01]  /*0b80*/  FSEL R10, R10, RZ, P1 ;  /* 0x000000ff0a0a7208 */ /* 0x000fe20000800000 */
[-CC-:B------:R-:W-:Y:S01]  /*0b90*/  FFMA R19, R19, R22.reuse, R17.reuse ;  /* 0x0000001613137223 */ /* 0x180fe20000000011 */
[----:B------:R-:W-:Y:S02]  /*0ba0*/  FSEL R4, R4, RZ, P0 ;  /* 0x000000ff04047208 */ /* 0x000fe40000000000 */
[----:B------:R-:W-:Y:S02]  /*0bb0*/  FSETP.GEU.AND P1, PT, R14, RZ, PT ;  /* 0x000000ff0e00720b */ /* 0x000fe40003f2e000 */
[----:B------:R-:W-:Y:S01]  /*0bc0*/  FSETP.GEU.AND P0, PT, R13, RZ, PT ;  /* 0x000000ff0d00720b */ /* 0x000fe20003f0e000 */
[-CC-:B------:R-:W-:Y:S01]  /*0bd0*/  FFMA R8, R8, R22.reuse, R17.reuse ;  /* 0x0000001608087223 */ /* 0x180fe20000000011 */
[-CC-:B------:R-:W-:Y:S01]  /*0be0*/  FFMA R12, R12, R22.reuse, R17.reuse ;  /* 0x000000160c0c7223 */ /* 0x180fe20000000011 */
[-CC-:B------:R-:W-:Y:S01]  /*0bf0*/  FFMA R25, R25, R22.reuse, R17.reuse ;  /* 0x0000001619197223 */ /* 0x180fe20000000011 */
[-CC-:B------:R-:W-:Y:S01]  /*0c00*/  FFMA R3, R3, R22.reuse, R17.reuse ;  /* 0x0000001603037223 */ /* 0x180fe20000000011 */
[----:B------:R-:W-:Y:S01]  /*0c10*/  FFMA R16, R16, R22, R17 ;  /* 0x0000001610107223 */ /* 0x000fe20000000011 */
[----:B------:R-:W-:-:S02]  /*0c20*/  FSEL R22, R5, RZ, P2 ;  /* 0x000000ff05167208 */ /* 0x000fc40001000000 */
[----:B------:R-:W-:Y:S02]  /*0c30*/  FSEL R14, R14, RZ, P1 ;  /* 0x000000ff0e0e7208 */ /* 0x000fe40000800000 */
[C---:B------:R-:W-:Y:S01]  /*0c40*/  FSETP.GEU.AND P1, PT, R18.reuse, RZ, PT ;  /* 0x000000ff1200720b */ /* 0x040fe20003f2e000 */
[----:B------:R0:W-:Y:S03]  /*0c50*/  STS [R9+0x4], R20 ;  /* 0x0000041409007388 */ /* 0x0001e60000000800 */
[----:B------:R-:W-:Y:S01]  /*0c60*/  FSEL R18, R18, RZ, P1 ;  /* 0x000000ff12127208 */ /* 0x000fe20000800000 */
[----:B------:R1:W-:Y:S01]  /*0c70*/  STS [R9+0x14], R22 ;  /* 0x0000141609007388 */ /* 0x0003e20000000800 */
[----:B0-----:R-:W-:Y:S02]  /*0c80*/  FSEL R20, R13, RZ, P0 ;  /* 0x000000ff0d147208 */ /* 0x001fe40000000000 */
[----:B------:R-:W-:-:S02]  /*0c90*/  FSETP.GEU.AND P0, PT, R19, RZ, PT ;  /* 0x000000ff1300720b */ /* 0x000fc40003f0e000 */
[----:B------:R-:W-:Y:S02]  /*0ca0*/  FSETP.GEU.AND P1, PT, R3, RZ, PT ;  /* 0x000000ff0300720b */ /* 0x000fe40003f2e000 */
[----:B-1----:R-:W-:Y:S02]  /*0cb0*/  FSEL R22, R19, RZ, P0 ;  /* 0x000000ff13167208 */ /* 0x002fe40000000000 */
[----:B------:R-:W-:Y:S01]  /*0cc0*/  FSETP.GEU.AND P0, PT, R25, RZ, PT ;  /* 0x000000ff1900720b */ /* 0x000fe20003f0e000 */
[----:B------:R0:W-:Y:S01]  /*0cd0*/  STS [R9+0x18], R10 ;  /* 0x0000180a09007388 */ /* 0x0001e20000000800 */
[----:B------:R-:W-:-:S03]  /*0ce0*/  FSETP.GEU.AND P2, PT, R12, RZ, PT ;  /* 0x000000ff0c00720b */ /* 0x000fc60003f4e000 */
[----:B------:R1:W-:Y:S01]  /*0cf0*/  STS [R9+0x1c], R4 ;  /* 0x00001c0409007388 */ /* 0x0003e20000000800 */
[----:B------:R-:W-:Y:S02]  /*0d00*/  FSEL R12, R12, RZ, P2 ;  /* 0x000000ff0c0c7208 */ /* 0x000fe40001000000 */
[----:B0-----:R-:W-:Y:S02]  /*0d10*/  FSEL R10, R3, RZ, P1 ;  /* 0x000000ff030a7208 */ /* 0x001fe40000800000 */
[----:B------:R-:W-:Y:S02]  /*0d20*/  FSETP.GEU.AND P1, PT, R8, RZ, PT ;  /* 0x000000ff0800720b */ /* 0x000fe40003f2e000 */
[----:B-1----:R-:W-:Y:S02]  /*0d30*/  FSEL R4, R25, RZ, P0 ;  /* 0x000000ff19047208 */ /* 0x002fe40000000000 */
[----:B------:R-:W-:Y:S01]  /*0d40*/  FSETP.GEU.AND P0, PT, R16, RZ, PT ;  /* 0x000000ff1000720b */ /* 0x000fe20003f0e000 */
[----:B------:R-:W-:Y:S01]  /*0d50*/  IMAD.SHL.U32 R3, R6, 0x4, RZ ;  /* 0x0000000406037824 */ /* 0x000fe200078e00ff */
[----:B------:R-:W-:-:S02]  /*0d60*/  FSEL R8, R8, RZ, P1 ;  /* 0x000000ff08087208 */ /* 0x000fc40000800000 */
[----:B------:R-:W-:Y:S01]  /*0d70*/  FSEL R16, R16, RZ, P0 ;  /* 0x000000ff10107208 */ /* 0x000fe20000000000 */
[----:B------:R-:W-:Y:S01]  /*0d80*/  STS [R9+0x8], R28 ;  /* 0x0000081c09007388 */ /* 0x000fe20000000800 */
[----:B------:R-:W-:-:S03]  /*0d90*/  LOP3.LUT R3, R3, 0x3fc, RZ, 0xc0, !PT ;  /* 0x000003fc03037812 */ /* 0x000fc600078ec0ff */
[----:B------:R-:W-:Y:S04]  /*0da0*/  STS [R9+0xc], R26 ;  /* 0x00000c1a09007388 */ /* 0x000fe80000000800 */
[----:B------:R-:W-:Y:S04]  /*0db0*/  STS [R9+0x10], R24 ;  /* 0x0000101809007388 */ /* 0x000fe80000000800 */
[----:B------:R-:W-:Y:S04]  /*0dc0*/  STS [R9+0x20], R14 ;  /* 0x0000200e09007388 */ /* 0x000fe80000000800 */
[----:B------:R-:W-:Y:S04]  /*0dd0*/  STS [R9+0x24], R20 ;  /* 0x0000241409007388 */ /* 0x000fe80000000800 */
[----:B------:R-:W-:Y:S04]  /*0de0*/  STS [R9+0x28], R12 ;  /* 0x0000280c09007388 */ /* 0x000fe80000000800 */
[----:B------:R-:W-:Y:S04]  /*0df0*/  STS [R9+0x2c], R18 ;  /* 0x00002c1209007388 */ /* 0x000fe80000000800 */
[----:B------:R-:W-:Y:S04]  /*0e00*/  STS [R9+0x38], R22 ;  /* 0x0000381609007388 */ /* 0x000fe80000000800 */
[----:B------:R-:W-:Y:S04]  /*0e10*/  STS [R9+0x34], R10 ;  /* 0x0000340a09007388 */ /* 0x000fe80000000800 */
[----:B------:R0:W-:Y:S04]  /*0e20*/  STS [R9+0x30], R4 ;  /* 0x0000300409007388 */ /* 0x0001e80000000800 */
[----:B------:R-:W-:Y:S04]  /*0e30*/  STS [R9], R8 ;  /* 0x0000000809007388 */ /* 0x000fe80000000800 */
[----:B------:R-:W-:Y:S01]  /*0e40*/  STS [R9+0x3c], R16 ;  /* 0x00003c1009007388 */ /* 0x000fe20000000800 */
[----:B------:R-:W-:-:S02]  /*0e50*/  LOP3.LUT R5, R3, 0x400, RZ, 0xfc, !PT ;  /* 0x0000040003057812 */ /* 0x000fc400078efcff */
[----:B------:R-:W-:Y:S02]  /*0e60*/  LOP3.LUT R7, R3, 0x800, RZ, 0xfc, !PT ;  /* 0x0000080003077812 */ /* 0x000fe400078efcff */
[----:B------:R-:W-:Y:S02]  /*0e70*/  SHF.R.U32.HI R5, RZ, 0x2, R5 ;  /* 0x00000002ff057819 */ /* 0x000fe40000011605 */
[----:B------:R-:W-:Y:S02]  /*0e80*/  SHF.R.U32.HI R11, RZ, 0x2, R7 ;  /* 0x00000002ff0b7819 */ /* 0x000fe40000011607 */
[----:B------:R-:W-:Y:S02]  /*0e90*/  LOP3.LUT R6, R6, 0xfc, RZ, 0xc0, !PT ;  /* 0x000000fc06067812 */ /* 0x000fe400078ec0ff */
[----:B------:R-:W-:Y:S02]  /*0ea0*/  LOP3.LUT R7, R5, 0x1fc, RZ, 0xc0, !PT ;  /* 0x000001fc05077812 */ /* 0x000fe400078ec0ff */
[----:B------:R-:W-:Y:S01]  /*0eb0*/  LOP3.LUT R11, R11, 0x2fc, RZ, 0xc0, !PT ;  /* 0x000002fc0b0b7812 */ /* 0x000fe200078ec0ff */
[----:B------:R-:W-:-:S02]  /*0ec0*/  VIADD R6, R6, UR4 ;  /* 0x0000000406067c36 */ /* 0x000fc40008000000 */
[----:B0-----:R-:W-:Y:S01]  /*0ed0*/  VIADD R4, R7, UR4 ;  /* 0x0000000407047c36 */ /* 0x001fe20008000000 */
[----:B------:R-:W-:Y:S01]  /*0ee0*/  SHF.R.S32.HI R5, RZ, 0x1f, R2 ;  /* 0x0000001fff057819 */ /* 0x000fe20000011402 */
[----:B------:R-:W-:Y:S02]  /*0ef0*/  VIADD R10, R11, UR4 ;  /* 0x000000040b0a7c36 */ /* 0x000fe40008000000 */
[C---:B------:R-:W-:Y:S01]  /*0f00*/  IMAD R12, R3.reuse, 0x4, R6 ;  /* 0x00000004030c7824 */ /* 0x040fe200078e0206 */
[----:B------:R-:W-:Y:S01]  /*0f10*/  BAR.SYNC.DEFER_BLOCKING 0x0 ;  /* 0x0000000000007b1d */ /* 0x000fe20000010000 */
[C---:B------:R-:W-:Y:S02]  /*0f20*/  IMAD R20, R3.reuse, 0x4, R4 ;  /* 0x0000000403147824 */ /* 0x040fe400078e0204 */
[----:B------:R-:W-:Y:S01]  /*0f30*/  IMAD R23, R3, 0x4, R10 ;  /* 0x0000000403177824 */ /* 0x000fe200078e020a */
[----:B------:R-:W-:-:S04]  /*0f40*/  LEA.HI R14, R5, R2, RZ, 0x6 ;  /* 0x00000002050e7211 */ /* 0x000fc800078f30ff */
[----:B------:R-:W-:Y:S02]  /*0f50*/  LOP3.LUT R13, R14, 0xfffffc0, RZ, 0xc0, !PT ;  /* 0x0fffffc00e0d7812 */ /* 0x000fe400078ec0ff */
[----:B------:R-:W-:-:S03]  /*0f60*/  ISETP.GE.AND P0, PT, R0, 0x10, PT ;  /* 0x000000100000780c */ /* 0x000fc60003f06270 */
[C---:B------:R-:W-:Y:S01]  /*0f70*/  IMAD.IADD R21, R2.reuse, 0x1, -R13 ;  /* 0x0000000102157824 */ /* 0x040fe200078e0a0d */
[----:B------:R-:W-:Y:S04]  /*0f80*/  LDS R4, [R12] ;  /* 0x000000000c047984 */ /* 0x000fe80000000800 */
[----:B------:R-:W-:Y:S04]  /*0f90*/  LDS R5, [R12+0x4] ;  /* 0x000004000c057984 */ /* 0x000fe80000000800 */
[----:B------:R-:W-:Y:S04]  /*0fa0*/  LDS R6, [R12+0x8] ;  /* 0x000008000c067984 */ /* 0x000fe80000000800 */
[----:B------:R0:W1:Y:S04]  /*0fb0*/  LDS R7, [R12+0xc] ;  /* 0x00000c000c077984 */ /* 0x0000680000000800 */
[----:B------:R-:W-:Y:S04]  /*0fc0*/  LDS R8, [R20+0x1000] ;  /* 0x0010000014087984 */ /* 0x000fe80000000800 */
[----:B------:R-:W-:Y:S01]  /*0fd0*/  LDS R9, [R20+0x1004] ;  /* 0x0010040014097984 */ /* 0x000fe20000000800 */
[----:B0-----:R-:W0:Y:S03]  /*0fe0*/  LDC.64 R12, c[0x0][0x238] ;  /* 0x00008e00ff0c7b82 */ /* 0x001e260000000a00 */
[----:B------:R-:W-:Y:S04]  /*0ff0*/  LDS R10, [R20+0x1008] ;  /* 0x00100800140a7984 */ /* 0x000fe80000000800 */
[----:B------:R2:W3:Y:S04]  /*1000*/  LDS R11, [R20+0x100c] ;  /* 0x00100c00140b7984 */ /* 0x0004e80000000800 */
[----:B------:R-:W-:Y:S04]  /*1010*/  LDS R16, [R23+0x2000] ;  /* 0x0020000017107984 */ /* 0x000fe80000000800 */
[----:B------:R-:W-:Y:S04]  /*1020*/  LDS R17, [R23+0x2004] ;  /* 0x0020040017117984 */ /* 0x000fe80000000800 */
[----:B------:R-:W-:Y:S04]  /*1030*/  LDS R18, [R23+0x2008] ;  /* 0x0020080017127984 */ /* 0x000fe80000000800 */
[----:B------:R4:W5:Y:S01]  /*1040*/  LDS R19, [R23+0x200c] ;  /* 0x00200c0017137984 */ /* 0x0009620000000800 */
[----:B------:R-:W-:-:S02]  /*1050*/  LOP3.LUT R22, R2, 0x40, RZ, 0xfc, !PT ;  /* 0x0000004002167812 */ /* 0x000fc400078efcff */
[----:B--2---:R-:W-:Y:S02]  /*1060*/  LOP3.LUT R20, R2, 0x80, RZ, 0xfc, !PT ;  /* 0x0000008002147812 */ /* 0x004fe400078efcff */
[----:B------:R-:W-:Y:S02]  /*1070*/  ISETP.LT.AND P3, PT, R22, 0x100, !P0 ;  /* 0x000001001600780c */ /* 0x000fe40004761270 */
[----:B------:R-:W-:Y:S02]  /*1080*/  ISETP.LT.AND P2, PT, R20, 0x100, !P0 ;  /* 0x000001001400780c */ /* 0x000fe40004741270 */
[C---:B------:R-:W-:Y:S02]  /*1090*/  LEA.HI R22, R15.reuse, R22, RZ, 0x6 ;  /* 0x000000160f167211 */ /* 0x040fe400078f30ff */
[----:B------:R-:W-:Y:S01]  /*10a0*/  LEA.HI R20, R15, R20, RZ, 0x6 ;  /* 0x000000140f147211 */ /* 0x000fe200078f30ff */
[----:B------:R-:W-:Y:S01]  /*10b0*/  IMAD R0, R21, 0x10, R0 ;  /* 0x0000001015007824 */ /* 0x000fe200078e0200 */
[----:B------:R-:W-:Y:S01]  /*10c0*/  LOP3.LUT R21, R3, 0xc00, RZ, 0xfc, !PT ;  /* 0x00000c0003157812 */ /* 0x000fe200078efcff */
[----:B------:R-:W-:-:S02]  /*10d0*/  IMAD.SHL.U32 R14, R14, 0x40, RZ ;  /* 0x000000400e0e7824 */ /* 0x000fc400078e00ff */
[----:B------:R-:W-:Y:S02]  /*10e0*/  IMAD.SHL.U32 R22, R22, 0x40, RZ ;  /* 0x0000004016167824 */ /* 0x000fe400078e00ff */
[----:B------:R-:W-:Y:S01]  /*10f0*/  IMAD.SHL.U32 R20, R20, 0x40, RZ ;  /* 0x0000004014147824 */ /* 0x000fe200078e00ff */
[C---:B------:R-:W-:Y:S02]  /*1100*/  ISETP.LT.AND P1, PT, R2.reuse, 0x100, !P0 ;  /* 0x000001000200780c */ /* 0x040fe40004721270 */
[----:B------:R-:W-:Y:S02]  /*1110*/  SHF.R.U32.HI R24, RZ, 0x2, R21 ;  /* 0x00000002ff187819 */ /* 0x000fe40000011615 */
[----:B------:R-:W-:Y:S02]  /*1120*/  LOP3.LUT R2, R2, 0xc0, RZ, 0xfc, !PT ;  /* 0x000000c002027812 */ /* 0x000fe400078efcff */
[----:B------:R-:W-:Y:S02]  /*1130*/  LOP3.LUT R21, R14, 0xfffff000, RZ, 0xc0, !PT ;  /* 0xfffff0000e157812 */ /* 0x000fe400078ec0ff */
[----:B----4-:R-:W-:-:S02]  /*1140*/  LOP3.LUT R23, R22, 0xfffff000, RZ, 0xc0, !PT ;  /* 0xfffff00016177812 */ /* 0x010fc400078ec0ff */
[----:B------:R-:W-:Y:S01]  /*1150*/  LOP3.LUT R25, R20, 0xfffff000, RZ, 0xc0, !PT ;  /* 0xfffff00014197812 */ /* 0x000fe200078ec0ff */
[----:B------:R-:W-:Y:S01]  /*1160*/  IMAD.IADD R21, R0, 0x1, R21 ;  /* 0x0000000100157824 */ /* 0x000fe200078e0215 */
[----:B------:R-:W-:Y:S01]  /*1170*/  ISETP.LT.AND P0, PT, R2, 0x100, !P0 ;  /* 0x000001000200780c */ /* 0x000fe20004701270 */
[----:B------:R-:W-:Y:S01]  /*1180*/  IMAD.IADD R23, R0, 0x1, R23 ;  /* 0x0000000100177824 */ /* 0x000fe200078e0217 */
[----:B------:R-:W-:Y:S01]  /*1190*/  LOP3.LUT R24, R24, 0x3fc, RZ, 0xc0, !PT ;  /* 0x000003fc18187812 */ /* 0x000fe200078ec0ff */
[----:B------:R-:W-:Y:S02]  /*11a0*/  IMAD.IADD R25, R0, 0x1, R25 ;  /* 0x0000000100197824 */ /* 0x000fe400078e0219 */
[----:B0-----:R-:W-:-:S04]  /*11b0*/  IMAD.WIDE R20, R21, 0x4, R12 ;  /* 0x0000000415147825 */ /* 0x001fc800078e020c */
[----:B------:R-:W-:Y:S02]  /*11c0*/  VIADD R14, R24, UR4 ;  /* 0x00000004180e7c36 */ /* 0x000fe40008000000 */
[--C-:B------:R-:W-:Y:S01]  /*11d0*/  IMAD.WIDE R22, R23, 0x4, R12.reuse ;  /* 0x0000000417167825 */ /* 0x100fe200078e020c */
[----:B-1----:R0:W-:Y:S03]  /*11e0*/  @P1 STG.E.128 desc[UR6][R20.64], R4 ;  /* 0x0000000414001986 */ /* 0x0021e6000c101d06 */
[----:B------:R-:W-:Y:S01]  /*11f0*/  IMAD.WIDE R24, R25, 0x4, R12 ;  /* 0x0000000419187825 */ /* 0x000fe200078e020c */
[----:B---3--:R0:W-:Y:S04]  /*1200*/  @P3 STG.E.128 desc[UR6][R22.64], R8 ;  /* 0x0000000816003986 */ /* 0x0081e8000c101d06 */
[----:B-----5:R0:W-:Y:S01]  /*1210*/  @P2 STG.E.128 desc[UR6][R24.64], R16 ;  /* 0x0000001018002986 */ /* 0x0201e2000c101d06 */
[----:B------:R-:W-:Y:S01]  /*1220*/  IMAD R14, R3, 0x4, R14 ;  /* 0x00000004030e7824 */ /* 0x000fe200078e020e */
[----:B0-----:R-:W-:Y:S06]  /*1230*/  @!P0 EXIT ;  /* 0x000000000000894d */ /* 0x001fec0003800000 */
[----:B0-----:R-:W-:Y:S01]  /*1240*/  LDS R4, [R14+0x3000] ;  /* 0x003000000e047984 */ /* 0x001fe20000000800 */
[----:B------:R-:W-:-:S03]  /*1250*/  LEA.HI R2, R15, R2, RZ, 0x6 ;  /* 0x000000020f027211 */ /* 0x000fc600078f30ff */
[----:B------:R-:W-:Y:S02]  /*1260*/  LDS R5, [R14+0x3004] ;  /* 0x003004000e057984 */ /* 0x000fe40000000800 */
[----:B------:R-:W-:Y:S02]  /*1270*/  IMAD.SHL.U32 R2, R2, 0x40, RZ ;  /* 0x0000004002027824 */ /* 0x000fe400078e00ff */
[----:B------:R-:W-:Y:S03]  /*1280*/  LDS R6, [R14+0x3008] ;  /* 0x003008000e067984 */ /* 0x000fe60000000800 */
[----:B------:R-:W-:Y:S01]  /*1290*/  LOP3.LUT R3, R2, 0xfffff000, RZ, 0xc0, !PT ;  /* 0xfffff00002037812 */ /* 0x000fe200078ec0ff */
[----:B------:R-:W0:Y:S04]  /*12a0*/  LDS R7, [R14+0x300c] ;  /* 0x00300c000e077984 */ /* 0x000e280000000800 */
[----:B------:R-:W-:-:S04]  /*12b0*/  IMAD.IADD R3, R0, 0x1, R3 ;  /* 0x0000000100037824 */ /* 0x000fc800078e0203 */
[----:B------:R-:W-:-:S05]  /*12c0*/  IMAD.WIDE R12, R3, 0x4, R12 ;  /* 0x00000004030c7825 */ /* 0x000fca00078e020c */
[----:B0-----:R-:W-:Y:S01]  /*12d0*/  STG.E.128 desc[UR6][R12.64], R4 ;  /* 0x000000040c007986 */ /* 0x001fe2000c101d06 */
[----:B------:R-:W-:Y:S05]  /*12e0*/  EXIT ;  /* 0x000000000000794d */ /* 0x000fea0003800000 */
.L_x_0:
[----:B------:R-:W-:-:S00]  /*12f0*/  BRA `(.L_x_0) ;  /* 0xfffffffc00fc7947 */ /* 0x000fc0000383ffff */
[----:B------:R-:W-:-:S00]  /*1300*/  NOP ;  /* 0x0000000000007918 */ /* 0x000fc00000000000 */
[----:B------:R-:W-:-:S00]  /*1310*/  NOP ;  /* 0x0000000000007918 */ /* 0x000fc00000000000 */
[----:B------:R-:W-:-:S00]  /*1320*/  NOP ;  /* 0x0000000000007918 */ /* 0x000fc00000000000 */
[----:B------:R-:W-:-:S00]  /*1330*/  NOP ;  /* 0x0000000000007918 */ /* 0x000fc00000000000 */
[----:B------:R-:W-:-:S00]  /*1340*/  NOP ;  /* 0x0000000000007918 */ /* 0x000fc00000000000 */
[----:B------:R-:W-:-:S00]  /*1350*/  NOP ;  /* 0x0000000000007918 */ /* 0x000fc00000000000 */
[----:B------:R-:W-:-:S00]  /*1360*/  NOP ;  /* 0x0000000000007918 */ /* 0x000fc00000000000 */
[----:B------:R-:W-:-:S00]  /*1370*/  NOP ;  /* 0x0000000000007918 */ /* 0x000fc00000000000 */
.L_x_1:


//--------------------- .nv.global.init           --------------------------
	.section	.nv.global.init,"aw",@progbits
.nv.global.init:
	.type		_$_str,@object
	.size		_$_str,(_$_str_$_2 - _$_str)
_$_str:
        /*0000*/ 	.byte	0x5f, 0x5f, 0x43, 0x55, 0x44, 0x41, 0x5f, 0x46, 0x54, 0x5a, 0x00
	.type		_$_str_$_2,@object
	.size		_$_str_$_2,(.L_1 - _$_str_$_2)
_$_str_$_2:
        /*000b*/ 	.byte	0x5f, 0x5f, 0x43, 0x55, 0x44, 0x41, 0x5f, 0x50, 0x52, 0x45, 0x43, 0x5f, 0x53, 0x51, 0x52, 0x54
        /*001b*/ 	.byte	0x00
.L_1:


//--------------------- .nv.shared.triton_poi_fused__native_batch_norm_legit_no_training_relu_31 --------------------------
	.section	.nv.shared.triton_poi_fused__native_batch_norm_legit_no_training_relu_31,"aw",@nobits
	.sectionflags	@""
	.align	16
	.zero		1024


//--------------------- .nv.constant0.triton_poi_fused__native_batch_norm_legit_no_training_relu_31 --------------------------
	.section	.nv.constant0.triton_poi_fused__native_batch_norm_legit_no_training_relu_31,"a",@progbits
	.sectionflags	@""
	.align	4
.nv.constant0.triton_poi_fused__native_batch_norm_legit_no_training_relu_31:
	.zero		584
